	.headerflags	@"EF_CUDA_TEXMODE_UNIFIED EF_CUDA_64BIT_ADDRESS EF_CUDA_ACCELERATORS EF_CUDA_SM90 EF_CUDA_VIRTUAL_SM(EF_CUDA_SM90)"
	.elftype	@"ET_EXEC"


//--------------------- .nv.info                  --------------------------
	.section	.nv.info,"",@"SHT_CUDA_INFO"
	.align	4


	//----- nvinfo : EIATTR_REGCOUNT
	.align		4
        /*0000*/ 	.byte	0x04, 0x2f
        /*0002*/ 	.short	(.L_3 - .L_2)
	.align		4
.L_2:
        /*0004*/ 	.word	index@(triton_poi_fused_add_addcmul_div_sqrt_0)
        /*0008*/ 	.word	0x00000018


	//----- nvinfo : EIATTR_MIN_STACK_SIZE
	.align		4
.L_3:
        /*000c*/ 	.byte	0x04, 0x12
        /*000e*/ 	.short	(.L_5 - .L_4)
	.align		4
.L_4:
        /*0010*/ 	.word	index@(triton_poi_fused_add_addcmul_div_sqrt_0)
        /*0014*/ 	.word	0x00000000


	//----- nvinfo : EIATTR_FRAME_SIZE
	.align		4
.L_5:
        /*0018*/ 	.byte	0x04, 0x11
        /*001a*/ 	.short	(.L_7 - .L_6)
	.align		4
.L_6:
        /*001c*/ 	.word	index@(triton_poi_fused_add_addcmul_div_sqrt_0)
        /*0020*/ 	.word	0x00000000


	//----- nvinfo : EIATTR_MIN_STACK_SIZE
	.align		4
.L_7:
        /*0024*/ 	.byte	0x04, 0x12
        /*0026*/ 	.short	(.L_9 - .L_8)
	.align		4
.L_8:
        /*0028*/ 	.word	index@(triton_poi_fused_add_addcmul_div_sqrt_0)
        /*002c*/ 	.word	0x00000000
.L_9:


//--------------------- .nv.info.triton_poi_fused_add_addcmul_div_sqrt_0 --------------------------
	.section	.nv.info.triton_poi_fused_add_addcmul_div_sqrt_0,"",@"SHT_CUDA_INFO"
	.sectionflags	@""
	.align	4


	//----- nvinfo : EIATTR_CUDA_API_VERSION
	.align		4
        /*0000*/ 	.byte	0x04, 0x37
        /*0002*/ 	.short	(.L_11 - .L_10)
.L_10:
        /*0004*/ 	.word	0x0000007c


	//----- nvinfo : EIATTR_KPARAM_INFO
	.align		4
.L_11:
        /*0008*/ 	.byte	0x04, 0x17
        /*000a*/ 	.short	(.L_13 - .L_12)
.L_12:
        /*000c*/ 	.word	0x00000000
        /*0010*/ 	.short	0x0006
        /*0012*/ 	.short	0x0030
        /*0014*/ 	.byte	0x00, 0xf0, 0x11, 0x00


	//----- nvinfo : EIATTR_KPARAM_INFO
	.align		4
.L_13:
        /*0018*/ 	.byte	0x04, 0x17
        /*001a*/ 	.short	(.L_15 - .L_14)
.L_14:
        /*001c*/ 	.word	0x00000000
        /*0020*/ 	.short	0x0005
        /*0022*/ 	.short	0x0028
        /*0024*/ 	.byte	0x00, 0xf4, 0x21, 0x00


	//----- nvinfo : EIATTR_KPARAM_INFO
	.align		4
.L_15:
        /*0028*/ 	.byte	0x04, 0x17
        /*002a*/ 	.short	(.L_17 - .L_16)
.L_16:
        /*002c*/ 	.word	0x00000000
        /*0030*/ 	.short	0x0004
        /*0032*/ 	.short	0x0020
        /*0034*/ 	.byte	0x00, 0xf4, 0x21, 0x00


	//----- nvinfo : EIATTR_KPARAM_INFO
	.align		4
.L_17:
        /*0038*/ 	.byte	0x04, 0x17
        /*003a*/ 	.short	(.L_19 - .L_18)
.L_18:
        /*003c*/ 	.word	0x00000000
        /*0040*/ 	.short	0x0003
        /*0042*/ 	.short	0x0018
        /*0044*/ 	.byte	0x00, 0xf4, 0x21, 0x00


	//----- nvinfo : EIATTR_KPARAM_INFO
	.align		4
.L_19:
        /*0048*/ 	.byte	0x04, 0x17
        /*004a*/ 	.short	(.L_21 - .L_20)
.L_20:
        /*004c*/ 	.word	0x00000000
        /*0050*/ 	.short	0x0002
        /*0052*/ 	.short	0x0010
        /*0054*/ 	.byte	0x00, 0xf4, 0x21, 0x00


	//----- nvinfo : EIATTR_KPARAM_INFO
	.align		4
.L_21:
        /*0058*/ 	.byte	0x04, 0x17
        /*005a*/ 	.short	(.L_23 - .L_22)
.L_22:
        /*005c*/ 	.word	0x00000000
        /*0060*/ 	.short	0x0001
        /*0062*/ 	.short	0x0008
        /*0064*/ 	.byte	0x00, 0xf4, 0x21, 0x00


	//----- nvinfo : EIATTR_KPARAM_INFO
	.align		4
.L_23:
        /*0068*/ 	.byte	0x04, 0x17
        /*006a*/ 	.short	(.L_25 - .L_24)
.L_24:
        /*006c*/ 	.word	0x00000000
        /*0070*/ 	.short	0x0000
        /*0072*/ 	.short	0x0000
        /*0074*/ 	.byte	0x00, 0xf4, 0x21, 0x00


	//----- nvinfo : EIATTR_SPARSE_MMA_MASK
	.align		4
.L_25:
        /*0078*/ 	.byte	0x03, 0x50
        /*007a*/ 	.short	0x0000


	//----- nvinfo : EIATTR_MAXREG_COUNT
	.align		4
        /*007c*/ 	.byte	0x03, 0x1b
        /*007e*/ 	.short	0x00ff


	//----- nvinfo : EIATTR_EXIT_INSTR_OFFSETS
	.align		4
        /*0080*/ 	.byte	0x04, 0x1c
        /*0082*/ 	.short	(.L_27 - .L_26)


	//   ....[0]....
.L_26:
        /*0084*/ 	.word	0x000003c0


	//   ....[1]....
        /*0088*/ 	.word	0x000003e0


	//----- nvinfo : EIATTR_REQNTID
	.align		4
.L_27:
        /*008c*/ 	.byte	0x04, 0x10
        /*008e*/ 	.short	(.L_29 - .L_28)
.L_28:
        /*0090*/ 	.word	0x00000080
        /*0094*/ 	.word	0x00000001
        /*0098*/ 	.word	0x00000001


	//----- nvinfo : EIATTR_CBANK_PARAM_SIZE
	.align		4
.L_29:
        /*009c*/ 	.byte	0x03, 0x19
        /*009e*/ 	.short	0x0034


	//----- nvinfo : EIATTR_PARAM_CBANK
	.align		4
        /*00a0*/ 	.byte	0x04, 0x0a
        /*00a2*/ 	.short	(.L_31 - .L_30)
	.align		4
.L_30:
        /*00a4*/ 	.word	index@(.nv.constant0.triton_poi_fused_add_addcmul_div_sqrt_0)
        /*00a8*/ 	.short	0x0210
        /*00aa*/ 	.short	0x0034


	//----- nvinfo : EIATTR_SW_WAR
	.align		4
.L_31:
        /*00ac*/ 	.byte	0x04, 0x36
        /*00ae*/ 	.short	(.L_33 - .L_32)
.L_32:
        /*00b0*/ 	.word	0x00000008
.L_33:


//--------------------- .nv.callgraph             --------------------------
	.section	.nv.callgraph,"",@"SHT_CUDA_CALLGRAPH"
	.align	4
	.sectionentsize	8
	.align		4
        /*0000*/ 	.word	0x00000000
	.align		4
        /*0004*/ 	.word	0xffffffff
	.align		4
        /*0008*/ 	.word	0x00000000
	.align		4
        /*000c*/ 	.word	0xfffffffe
	.align		4
        /*0010*/ 	.word	0x00000000
	.align		4
        /*0014*/ 	.word	0xfffffffd
	.align		4
        /*0018*/ 	.word	0x00000000
	.align		4
        /*001c*/ 	.word	0xfffffffc


//--------------------- .nv.constant4             --------------------------
	.section	.nv.constant4,"a",@progbits
	.align	8
	.align		8
.nv.constant4:
        /*0000*/ 	.dword	_$_str
	.align		8
        /*0008*/ 	.dword	_$_str_$_2


//--------------------- .text.triton_poi_fused_add_addcmul_div_sqrt_0 --------------------------
	.section	.text.triton_poi_fused_add_addcmul_div_sqrt_0,"ax",@progbits
	.align	128
        .global         triton_poi_fused_add_addcmul_div_sqrt_0
        .type           triton_poi_fused_add_addcmul_div_sqrt_0,@function
        .size           triton_poi_fused_add_addcmul_div_sqrt_0,(.L_x_1 - triton_poi_fused_add_addcmul_div_sqrt_0)
        .other          triton_poi_fused_add_addcmul_div_sqrt_0,@"STO_CUDA_ENTRY STV_DEFAULT"
triton_poi_fused_add_addcmul_div_sqrt_0:
.text.triton_poi_fused_add_addcmul_div_sqrt_0:
[----:B------:R-:W0:Y:S01]  /*0000*/  LDC R1, c[0x0][0x28] ;  /* 0x00000a00ff017b82 */ /* 0x000e220000000800 */
[----:B------:R-:W1:Y:S07]  /*0010*/  S2R R0, SR_TID.X ;  /* 0x0000000000007919 */ /* 0x000e6e0000002100 */
[----:B------:R-:W2:Y:S01]  /*0020*/  LDC.64 R8, c[0x0][0x228] ;  /* 0x00008a00ff087b82 */ /* 0x000ea20000000a00 */
[----:B------:R-:W-:Y:S01]  /*0030*/  CS2R R6, SRZ ;  /* 0x0000000000067805 */ /* 0x000fe2000001ff00 */
[----:B------:R-:W-:Y:S01]  /*0040*/  ULDC.64 UR4, c[0x0][0x208] ;  /* 0x0000820000047ab9 */ /* 0x000fe20000000a00 */
[----:B------:R-:W3:Y:S05]  /*0050*/  S2R R5, SR_CTAID.X ;  /* 0x0000000000057919 */ /* 0x000eea0000002500 */
[----:B------:R-:W4:Y:S08]  /*0060*/  LDC.64 R16, c[0x0][0x220] ;  /* 0x00008800ff107b82 */ /* 0x000f300000000a00 */
[----:B------:R-:W5:Y:S08]  /*0070*/  LDC.64 R12, c[0x0][0x210] ;  /* 0x00008400ff0c7b82 */ /* 0x000f700000000a00 */
[----:B------:R-:W4:Y:S01]  /*0080*/  LDC.64 R14, c[0x0][0x218] ;  /* 0x00008600ff0e7b82 */ /* 0x000f220000000a00 */
[----:B-1----:R-:W-:-:S02]  /*0090*/  SHF.L.U32 R0, R0, 0x1, RZ ;  /* 0x0000000100007819 */ /* 0x002fc400000006ff */
[----:B---3--:R-:W-:Y:S02]  /*00a0*/  SHF.R.S32.HI R2, RZ, 0x17, R5 ;  /* 0x00000017ff027819 */ /* 0x008fe40000011405 */
[----:B------:R-:W-:Y:S02]  /*00b0*/  LOP3.LUT R0, R0, 0xfe, RZ, 0xc0, !PT ;  /* 0x000000fe00007812 */ /* 0x000fe400078ec0ff */
[----:B------:R-:W-:Y:S02]  /*00c0*/  SGXT R2, R2, 0x1 ;  /* 0x000000010202781a */ /* 0x000fe40000000200 */
[----:B------:R-:W-:-:S04]  /*00d0*/  LEA R5, R5, R0, 0x8 ;  /* 0x0000000005057211 */ /* 0x000fc800078e40ff */
[----:B------:R-:W-:Y:S02]  /*00e0*/  LEA.HI R2, R2, R5, RZ, 0x4 ;  /* 0x0000000502027211 */ /* 0x000fe400078f20ff */
[----:B------:R-:W-:Y:S02]  /*00f0*/  ISETP.GE.AND P2, PT, R5, 0x100, PT ;  /* 0x000001000500780c */ /* 0x000fe40003f46270 */
[----:B------:R-:W-:-:S04]  /*0100*/  SHF.R.S32.HI R2, RZ, 0x4, R2 ;  /* 0x00000004ff027819 */ /* 0x000fc80000011402 */
[----:B------:R-:W-:-:S04]  /*0110*/  LEA.HI R0, R2, R2, RZ, 0x2 ;  /* 0x0000000202007211 */ /* 0x000fc800078f10ff */
[----:B------:R-:W-:Y:S01]  /*0120*/  LOP3.LUT R3, R0, 0xfffffffc, RZ, 0xc0, !PT ;  /* 0xfffffffc00037812 */ /* 0x000fe200078ec0ff */
[----:B------:R-:W-:-:S03]  /*0130*/  HFMA2.MMA R0, -RZ, RZ, 0, 0 ;  /* 0x00000000ff007435 */ /* 0x000fc600000001ff */
[----:B------:R-:W-:Y:S02]  /*0140*/  IADD3 R19, R2, -R3, RZ ;  /* 0x8000000302137210 */ /* 0x000fe40007ffe0ff */
[----:B------:R-:W1:Y:S03]  /*0150*/  LDC.64 R2, c[0x0][0x230] ;  /* 0x00008c00ff027b82 */ /* 0x000e660000000a00 */
[----:B--2---:R-:W-:-:S05]  /*0160*/  IMAD.WIDE R8, R19, 0x4, R8 ;  /* 0x0000000413087825 */ /* 0x004fca00078e0208 */
[----:B------:R-:W2:Y:S04]  /*0170*/  @!P2 LDG.E.EL R0, desc[UR4][R8.64] ;  /* 0x000000040800a981 */ /* 0x000ea8000c2e1900 */
[----:B------:R3:W2:Y:S01]  /*0180*/  @!P2 LDG.E.EL R6, desc[UR4][R8.64] ;  /* 0x000000040806a981 */ /* 0x0006a2000c2e1900 */
[----:B------:R-:W-:Y:S01]  /*0190*/  CS2R R10, SRZ ;  /* 0x00000000000a7805 */ /* 0x000fe2000001ff00 */
[C---:B----4-:R-:W-:Y:S01]  /*01a0*/  IMAD.WIDE R16, R19.reuse, 0x4, R16 ;  /* 0x0000000413107825 */ /* 0x050fe200078e0210 */
[----:B------:R-:W-:Y:S02]  /*01b0*/  MOV R4, RZ ;  /* 0x000000ff00047202 */ /* 0x000fe40000000f00 */
[----:B------:R-:W-:Y:S01]  /*01c0*/  CS2R R20, SRZ ;  /* 0x0000000000147805 */ /* 0x000fe2000001ff00 */
[C---:B-----5:R-:W-:Y:S01]  /*01d0*/  IMAD.WIDE R12, R19.reuse, 0x4, R12 ;  /* 0x00000004130c7825 */ /* 0x060fe200078e020c */
[----:B------:R-:W4:Y:S04]  /*01e0*/  @!P2 LDG.E.EL R10, desc[UR4][R16.64] ;  /* 0x00000004100aa981 */ /* 0x000f28000c2e1900 */
[----:B------:R-:W5:Y:S01]  /*01f0*/  @!P2 LDG.E.EL R11, desc[UR4][R16.64] ;  /* 0x00000004100ba981 */ /* 0x000f62000c2e1900 */
[----:B0-----:R-:W-:Y:S01]  /*0200*/  IMAD.WIDE R14, R19, 0x4, R14 ;  /* 0x00000004130e7825 */ /* 0x001fe200078e020e */
[----:B---3--:R-:W-:-:S02]  /*0210*/  CS2R R8, SRZ ;  /* 0x0000000000087805 */ /* 0x008fc4000001ff00 */
[----:B------:R-:W3:Y:S01]  /*0220*/  @!P2 LDG.E.EL R7, desc[UR4][R12.64] ;  /* 0x000000040c07a981 */ /* 0x000ee2000c2e1900 */
[C---:B-1----:R-:W-:Y:S02]  /*0230*/  IMAD.WIDE R18, R5.reuse, 0x4, R2 ;  /* 0x0000000405127825 */ /* 0x042fe400078e0202 */
[----:B------:R-:W0:Y:S01]  /*0240*/  LDC.64 R2, c[0x0][0x238] ;  /* 0x00008e00ff027b82 */ /* 0x000e220000000a00 */
[----:B------:R1:W3:Y:S04]  /*0250*/  @!P2 LDG.E.EL R4, desc[UR4][R12.64] ;  /* 0x000000040c04a981 */ /* 0x0002e8000c2e1900 */
[----:B------:R-:W3:Y:S04]  /*0260*/  @!P2 LDG.E.EL R20, desc[UR4][R14.64] ;  /* 0x000000040e14a981 */ /* 0x000ee8000c2e1900 */
[----:B------:R0:W3:Y:S04]  /*0270*/  @!P2 LDG.E.EL R21, desc[UR4][R14.64] ;  /* 0x000000040e15a981 */ /* 0x0000e8000c2e1900 */
[----:B------:R-:W3:Y:S01]  /*0280*/  @!P2 LDG.E.64 R8, desc[UR4][R18.64] ;  /* 0x000000041208a981 */ /* 0x000ee2000c1e1b00 */
[----:B0-----:R-:W-:Y:S01]  /*0290*/  IMAD.WIDE R2, R5, 0x4, R2 ;  /* 0x0000000405027825 */ /* 0x001fe200078e0202 */
[----:B--2---:R-:W1:Y:S08]  /*02a0*/  MUFU.SQRT R0, R0 ;  /* 0x0000000000007308 */ /* 0x004e700000002000 */
[----:B------:R-:W0:Y:S01]  /*02b0*/  MUFU.SQRT R6, R6 ;  /* 0x0000000600067308 */ /* 0x000e220000002000 */
[----:B-1----:R-:W-:Y:S01]  /*02c0*/  FADD R12, R0, 9.9999997473787516356e-06 ;  /* 0x3727c5ac000c7421 */ /* 0x002fe20000000000 */
[----:B0-----:R-:W-:-:S04]  /*02d0*/  FADD R13, R6, 9.9999997473787516356e-06 ;  /* 0x3727c5ac060d7421 */ /* 0x001fc80000000000 */
[----:B------:R-:W-:Y:S02]  /*02e0*/  FSETP.GT.AND P0, PT, R12, 8.50705917302346158658e+37, PT ;  /* 0x7e8000000c00780b */ /* 0x000fe40003f04000 */
[----:B------:R-:W-:-:S11]  /*02f0*/  FSETP.GT.AND P1, PT, R13, 8.50705917302346158658e+37, PT ;  /* 0x7e8000000d00780b */ /* 0x000fd60003f24000 */
[----:B------:R-:W-:Y:S02]  /*0300*/  @P0 FMUL R12, R12, 0.25 ;  /* 0x3e8000000c0c0820 */ /* 0x000fe40000400000 */
[----:B------:R-:W-:Y:S02]  /*0310*/  @P1 FMUL R13, R13, 0.25 ;  /* 0x3e8000000d0d1820 */ /* 0x000fe40000400000 */
[----:B------:R-:W0:Y:S08]  /*0320*/  MUFU.RCP R17, R12 ;  /* 0x0000000c00117308 */ /* 0x000e300000001000 */
[----:B------:R-:W1:Y:S01]  /*0330*/  MUFU.RCP R14, R13 ;  /* 0x0000000d000e7308 */ /* 0x000e620000001000 */
[----:B----4-:R-:W-:Y:S01]  /*0340*/  @P0 FMUL R10, R10, 0.25 ;  /* 0x3e8000000a0a0820 */ /* 0x010fe20000400000 */
[----:B-----5:R-:W-:-:S03]  /*0350*/  @P1 FMUL R11, R11, 0.25 ;  /* 0x3e8000000b0b1820 */ /* 0x020fc60000400000 */
[----:B0-----:R-:W-:-:S04]  /*0360*/  FMUL R10, R17, R10 ;  /* 0x0000000a110a7220 */ /* 0x001fc80000400000 */
[----:B---3--:R-:W-:Y:S01]  /*0370*/  FFMA R7, -R10, R20, R7 ;  /* 0x000000140a077223 */ /* 0x008fe20000000107 */
[----:B-1----:R-:W-:-:S04]  /*0380*/  FMUL R11, R14, R11 ;  /* 0x0000000b0e0b7220 */ /* 0x002fc80000400000 */
[----:B------:R-:W-:Y:S01]  /*0390*/  FFMA R4, -R11, R21, R4 ;  /* 0x000000150b047223 */ /* 0x000fe20000000104 */
[----:B------:R-:W-:-:S03]  /*03a0*/  FFMA R8, R10, R8, R7 ;  /* 0x000000080a087223 */ /* 0x000fc60000000007 */
[----:B------:R-:W-:Y:S01]  /*03b0*/  FFMA R9, R11, R9, R4 ;  /* 0x000000090b097223 */ /* 0x000fe20000000004 */
[----:B------:R-:W-:Y:S06]  /*03c0*/  @P2 EXIT ;  /* 0x000000000000294d */ /* 0x000fec0003800000 */
[----:B------:R-:W-:Y:S01]  /*03d0*/  STG.E.64 desc[UR4][R2.64], R8 ;  /* 0x0000000802007986 */ /* 0x000fe2000c101b04 */
[----:B------:R-:W-:Y:S05]  /*03e0*/  EXIT ;  /* 0x000000000000794d */ /* 0x000fea0003800000 */
.L_x_0:
[----:B------:R-:W-:-:S00]  /*03f0*/  BRA `(.L_x_0) ;  /* 0xfffffffc00fc7947 */ /* 0x000fc0000383ffff */
[----:B------:R-:W-:-:S00]  /*0400*/  NOP ;  /* 0x0000000000007918 */ /* 0x000fc00000000000 */
[----:B------:R-:W-:-:S00]  /*0410*/  NOP ;  /* 0x0000000000007918 */ /* 0x000fc00000000000 */
[----:B------:R-:W-:-:S00]  /*0420*/  NOP ;  /* 0x0000000000007918 */ /* 0x000fc00000000000 */
[----:B------:R-:W-:-:S00]  /*0430*/  NOP ;  /* 0x0000000000007918 */ /* 0x000fc00000000000 */
[----:B------:R-:W-:-:S00]  /*0440*/  NOP ;  /* 0x0000000000007918 */ /* 0x000fc00000000000 */
[----:B------:R-:W-:-:S00]  /*0450*/  NOP ;  /* 0x0000000000007918 */ /* 0x000fc00000000000 */
[----:B------:R-:W-:-:S00]  /*0460*/  NOP ;  /* 0x0000000000007918 */ /* 0x000fc00000000000 */
[----:B------:R-:W-:-:S00]  /*0470*/  NOP ;  /* 0x0000000000007918 */ /* 0x000fc00000000000 */
.L_x_1:


//--------------------- .nv.global.init           --------------------------
	.section	.nv.global.init,"aw",@progbits
.nv.global.init:
	.type		_$_str,@object
	.size		_$_str,(_$_str_$_2 - _$_str)
_$_str:
        /*0000*/ 	.byte	0x5f, 0x5f, 0x43, 0x55, 0x44, 0x41, 0x5f, 0x46, 0x54, 0x5a, 0x00
	.type		_$_str_$_2,@object
	.size		_$_str_$_2,(.L_1 - _$_str_$_2)
_$_str_$_2:
        /*000b*/ 	.byte	0x5f, 0x5f, 0x43, 0x55, 0x44, 0x41, 0x5f, 0x50, 0x52, 0x45, 0x43, 0x5f, 0x53, 0x51, 0x52, 0x54
        /*001b*/ 	.byte	0x00
.L_1:


//--------------------- .nv.constant0.triton_poi_fused_add_addcmul_div_sqrt_0 --------------------------
	.section	.nv.constant0.triton_poi_fused_add_addcmul_div_sqrt_0,"a",@progbits
	.sectionflags	@""
	.align	4
.nv.constant0.triton_poi_fused_add_addcmul_div_sqrt_0:
	.zero		580
